	.headerflags	@"EF_CUDA_TEXMODE_UNIFIED EF_CUDA_64BIT_ADDRESS EF_CUDA_ACCELERATORS EF_CUDA_SM90 EF_CUDA_VIRTUAL_SM(EF_CUDA_SM90)"
	.elftype	@"ET_EXEC"


//--------------------- .nv.info                  --------------------------
	.section	.nv.info,"",@"SHT_CUDA_INFO"
	.align	4


	//----- nvinfo : EIATTR_REGCOUNT
	.align		4
        /*0000*/ 	.byte	0x04, 0x2f
        /*0002*/ 	.short	(.L_1 - .L_0)
	.align		4
.L_0:
        /*0004*/ 	.word	index@(triton_poi_fused_relu_threshold_backward_0)
        /*0008*/ 	.word	0x0000000e


	//----- nvinfo : EIATTR_MIN_STACK_SIZE
	.align		4
.L_1:
        /*000c*/ 	.byte	0x04, 0x12
        /*000e*/ 	.short	(.L_3 - .L_2)
	.align		4
.L_2:
        /*0010*/ 	.word	index@(triton_poi_fused_relu_threshold_backward_0)
        /*0014*/ 	.word	0x00000000


	//----- nvinfo : EIATTR_FRAME_SIZE
	.align		4
.L_3:
        /*0018*/ 	.byte	0x04, 0x11
        /*001a*/ 	.short	(.L_5 - .L_4)
	.align		4
.L_4:
        /*001c*/ 	.word	index@(triton_poi_fused_relu_threshold_backward_0)
        /*0020*/ 	.word	0x00000000


	//----- nvinfo : EIATTR_MIN_STACK_SIZE
	.align		4
.L_5:
        /*0024*/ 	.byte	0x04, 0x12
        /*0026*/ 	.short	(.L_7 - .L_6)
	.align		4
.L_6:
        /*0028*/ 	.word	index@(triton_poi_fused_relu_threshold_backward_0)
        /*002c*/ 	.word	0x00000000
.L_7:


//--------------------- .nv.info.triton_poi_fused_relu_threshold_backward_0 --------------------------
	.section	.nv.info.triton_poi_fused_relu_threshold_backward_0,"",@"SHT_CUDA_INFO"
	.sectionflags	@""
	.align	4


	//----- nvinfo : EIATTR_CUDA_API_VERSION
	.align		4
        /*0000*/ 	.byte	0x04, 0x37
        /*0002*/ 	.short	(.L_9 - .L_8)
.L_8:
        /*0004*/ 	.word	0x0000007c


	//----- nvinfo : EIATTR_KPARAM_INFO
	.align		4
.L_9:
        /*0008*/ 	.byte	0x04, 0x17
        /*000a*/ 	.short	(.L_11 - .L_10)
.L_10:
        /*000c*/ 	.word	0x00000000
        /*0010*/ 	.short	0x0003
        /*0012*/ 	.short	0x0018
        /*0014*/ 	.byte	0x00, 0xf0, 0x11, 0x00


	//----- nvinfo : EIATTR_KPARAM_INFO
	.align		4
.L_11:
        /*0018*/ 	.byte	0x04, 0x17
        /*001a*/ 	.short	(.L_13 - .L_12)
.L_12:
        /*001c*/ 	.word	0x00000000
        /*0020*/ 	.short	0x0002
        /*0022*/ 	.short	0x0010
        /*0024*/ 	.byte	0x00, 0xf4, 0x21, 0x00


	//----- nvinfo : EIATTR_KPARAM_INFO
	.align		4
.L_13:
        /*0028*/ 	.byte	0x04, 0x17
        /*002a*/ 	.short	(.L_15 - .L_14)
.L_14:
        /*002c*/ 	.word	0x00000000
        /*0030*/ 	.short	0x0001
        /*0032*/ 	.short	0x0008
        /*0034*/ 	.byte	0x00, 0xf4, 0x21, 0x00


	//----- nvinfo : EIATTR_KPARAM_INFO
	.align		4
.L_15:
        /*0038*/ 	.byte	0x04, 0x17
        /*003a*/ 	.short	(.L_17 - .L_16)
.L_16:
        /*003c*/ 	.word	0x00000000
        /*0040*/ 	.short	0x0000
        /*0042*/ 	.short	0x0000
        /*0044*/ 	.byte	0x00, 0xf4, 0x21, 0x00


	//----- nvinfo : EIATTR_SPARSE_MMA_MASK
	.align		4
.L_17:
        /*0048*/ 	.byte	0x03, 0x50
        /*004a*/ 	.short	0x0000


	//----- nvinfo : EIATTR_MAXREG_COUNT
	.align		4
        /*004c*/ 	.byte	0x03, 0x1b
        /*004e*/ 	.short	0x00ff


	//----- nvinfo : EIATTR_EXIT_INSTR_OFFSETS
	.align		4
        /*0050*/ 	.byte	0x04, 0x1c
        /*0052*/ 	.short	(.L_19 - .L_18)


	//   ....[0]....
.L_18:
        /*0054*/ 	.word	0x000001d0


	//   ....[1]....
        /*0058*/ 	.word	0x000001f0


	//----- nvinfo : EIATTR_REQNTID
	.align		4
.L_19:
        /*005c*/ 	.byte	0x04, 0x10
        /*005e*/ 	.short	(.L_21 - .L_20)
.L_20:
        /*0060*/ 	.word	0x00000080
        /*0064*/ 	.word	0x00000001
        /*0068*/ 	.word	0x00000001


	//----- nvinfo : EIATTR_CBANK_PARAM_SIZE
	.align		4
.L_21:
        /*006c*/ 	.byte	0x03, 0x19
        /*006e*/ 	.short	0x001c


	//----- nvinfo : EIATTR_PARAM_CBANK
	.align		4
        /*0070*/ 	.byte	0x04, 0x0a
        /*0072*/ 	.short	(.L_23 - .L_22)
	.align		4
.L_22:
        /*0074*/ 	.word	index@(.nv.constant0.triton_poi_fused_relu_threshold_backward_0)
        /*0078*/ 	.short	0x0210
        /*007a*/ 	.short	0x001c


	//----- nvinfo : EIATTR_SW_WAR
	.align		4
.L_23:
        /*007c*/ 	.byte	0x04, 0x36
        /*007e*/ 	.short	(.L_25 - .L_24)
.L_24:
        /*0080*/ 	.word	0x00000008
.L_25:


//--------------------- .nv.callgraph             --------------------------
	.section	.nv.callgraph,"",@"SHT_CUDA_CALLGRAPH"
	.align	4
	.sectionentsize	8
	.align		4
        /*0000*/ 	.word	0x00000000
	.align		4
        /*0004*/ 	.word	0xffffffff
	.align		4
        /*0008*/ 	.word	0x00000000
	.align		4
        /*000c*/ 	.word	0xfffffffe
	.align		4
        /*0010*/ 	.word	0x00000000
	.align		4
        /*0014*/ 	.word	0xfffffffd
	.align		4
        /*0018*/ 	.word	0x00000000
	.align		4
        /*001c*/ 	.word	0xfffffffc


//--------------------- .text.triton_poi_fused_relu_threshold_backward_0 --------------------------
	.section	.text.triton_poi_fused_relu_threshold_backward_0,"ax",@progbits
	.align	128
        .global         triton_poi_fused_relu_threshold_backward_0
        .type           triton_poi_fused_relu_threshold_backward_0,@function
        .size           triton_poi_fused_relu_threshold_backward_0,(.L_x_1 - triton_poi_fused_relu_threshold_backward_0)
        .other          triton_poi_fused_relu_threshold_backward_0,@"STO_CUDA_ENTRY STV_DEFAULT"
triton_poi_fused_relu_threshold_backward_0:
.text.triton_poi_fused_relu_threshold_backward_0:
[----:B------:R-:W0:Y:S02]  /*0000*/  LDC R1, c[0x0][0x28] ;  /* 0x00000a00ff017b82 */ /* 0x000e240000000800 */
[----:B------:R-:W1:Y:S01]  /*0010*/  S2R R0, SR_TID.X ;  /* 0x0000000000007919 */ /* 0x000e620000002100 */
[----:B------:R-:W2:Y:S01]  /*0020*/  LDC.64 R4, c[0x0][0x218] ;  /* 0x00008600ff047b82 */ /* 0x000ea20000000a00 */
[----:B------:R-:W-:Y:S01]  /*0030*/  ULDC.64 UR4, c[0x0][0x208] ;  /* 0x0000820000047ab9 */ /* 0x000fe20000000a00 */
[----:B------:R-:W-:Y:S01]  /*0040*/  ULDC.64 UR6, c[0x0][0x220] ;  /* 0x0000880000067ab9 */ /* 0x000fe20000000a00 */
[----:B------:R-:W3:Y:S05]  /*0050*/  S2R R7, SR_CTAID.X ;  /* 0x0000000000077919 */ /* 0x000eea0000002500 */
[----:B------:R-:W4:Y:S01]  /*0060*/  LDC.64 R2, c[0x0][0x210] ;  /* 0x00008400ff027b82 */ /* 0x000f220000000a00 */
[----:B-1----:R-:W-:-:S02]  /*0070*/  LOP3.LUT R0, R0, 0x7f, RZ, 0xc0, !PT ;  /* 0x0000007f00007812 */ /* 0x002fc400078ec0ff */
[----:B---3--:R-:W-:-:S03]  /*0080*/  SHF.R.U32.HI R6, RZ, 0x18, R7 ;  /* 0x00000018ff067819 */ /* 0x008fc60000011607 */
[----:B------:R-:W-:Y:S01]  /*0090*/  IMAD R7, R7, 0x80, R0 ;  /* 0x0000008007077824 */ /* 0x000fe200078e0200 */
[----:B------:R-:W-:-:S03]  /*00a0*/  SGXT.U32 R0, R6, 0x1 ;  /* 0x000000010600781a */ /* 0x000fc60000000000 */
[C---:B----4-:R-:W-:Y:S01]  /*00b0*/  IMAD.WIDE R2, R7.reuse, 0x4, R2 ;  /* 0x0000000407027825 */ /* 0x050fe200078e0202 */
[----:B------:R-:W-:-:S03]  /*00c0*/  ISETP.GE.AND P0, PT, R7, 0x80, PT ;  /* 0x000000800700780c */ /* 0x000fc60003f06270 */
[----:B------:R-:W-:-:S05]  /*00d0*/  IMAD.IADD R0, R7, 0x1, R0 ;  /* 0x0000000107007824 */ /* 0x000fca00078e0200 */
[----:B------:R-:W-:-:S05]  /*00e0*/  LOP3.LUT R0, R0, 0xfffffffe, RZ, 0xc0, !PT ;  /* 0xfffffffe00007812 */ /* 0x000fca00078ec0ff */
[----:B------:R-:W-:Y:S02]  /*00f0*/  IMAD.IADD R9, R7, 0x1, -R0 ;  /* 0x0000000107097824 */ /* 0x000fe400078e0a00 */
[----:B------:R-:W-:Y:S02]  /*0100*/  IMAD.MOV.U32 R0, RZ, RZ, RZ ;  /* 0x000000ffff007224 */ /* 0x000fe400078e00ff */
[----:B--2---:R-:W-:-:S04]  /*0110*/  IMAD.WIDE R4, R9, 0x4, R4 ;  /* 0x0000000409047825 */ /* 0x004fc800078e0204 */
[----:B------:R-:W-:Y:S01]  /*0120*/  IMAD.MOV.U32 R9, RZ, RZ, RZ ;  /* 0x000000ffff097224 */ /* 0x000fe200078e00ff */
[----:B------:R-:W2:Y:S05]  /*0130*/  @!P0 LDG.E R0, desc[UR4][R2.64] ;  /* 0x0000000402008981 */ /* 0x000eaa000c1e1900 */
[----:B------:R-:W2:Y:S02]  /*0140*/  @!P0 LDG.E.EL R9, desc[UR4][R4.64] ;  /* 0x0000000404098981 */ /* 0x000ea4000c2e1900 */
[----:B--2---:R-:W-:Y:S01]  /*0150*/  FADD R6, R9, R0 ;  /* 0x0000000009067221 */ /* 0x004fe20000000000 */
[----:B------:R-:W-:-:S04]  /*0160*/  FSETP.GEU.AND P1, PT, R0, -R9, PT ;  /* 0x800000090000720b */ /* 0x000fc80003f2e000 */
[----:B------:R-:W-:Y:S02]  /*0170*/  FSEL R9, R6, RZ, P1 ;  /* 0x000000ff06097208 */ /* 0x000fe40000800000 */
[----:B------:R-:W-:Y:S02]  /*0180*/  IADD3 R6, P1, R7, UR6, RZ ;  /* 0x0000000607067c10 */ /* 0x000fe4000ff3e0ff */
[----:B------:R-:W-:Y:S01]  /*0190*/  FSETP.GTU.AND P2, PT, R9, RZ, PT ;  /* 0x000000ff0900720b */ /* 0x000fe20003f4c000 */
[----:B------:R1:W-:Y:S01]  /*01a0*/  @!P0 STG.E desc[UR4][R2.64], R9 ;  /* 0x0000000902008986 */ /* 0x0003e2000c101904 */
[----:B------:R-:W-:Y:S02]  /*01b0*/  LEA.HI.X.SX32 R7, R7, UR7, 0x1, P1 ;  /* 0x0000000707077c11 */ /* 0x000fe400088f0eff */
[----:B------:R-:W-:Y:S01]  /*01c0*/  SEL R11, RZ, 0x1, P2 ;  /* 0x00000001ff0b7807 */ /* 0x000fe20001000000 */
[----:B------:R-:W-:Y:S08]  /*01d0*/  @P0 EXIT ;  /* 0x000000000000094d */ /* 0x000ff00003800000 */
[----:B------:R-:W-:Y:S01]  /*01e0*/  STG.E.U8 desc[UR4][R6.64], R11 ;  /* 0x0000000b06007986 */ /* 0x000fe2000c101104 */
[----:B------:R-:W-:Y:S05]  /*01f0*/  EXIT ;  /* 0x000000000000794d */ /* 0x000fea0003800000 */
.L_x_0:
[----:B------:R-:W-:-:S00]  /*0200*/  BRA `(.L_x_0) ;  /* 0xfffffffc00fc7947 */ /* 0x000fc0000383ffff */
[----:B------:R-:W-:-:S00]  /*0210*/  NOP ;  /* 0x0000000000007918 */ /* 0x000fc00000000000 */
        /* <DEDUP_REMOVED lines=14> */
.L_x_1:


//--------------------- .nv.constant0.triton_poi_fused_relu_threshold_backward_0 --------------------------
	.section	.nv.constant0.triton_poi_fused_relu_threshold_backward_0,"a",@progbits
	.sectionflags	@""
	.align	4
.nv.constant0.triton_poi_fused_relu_threshold_backward_0:
	.zero		556
